//
// Generated by NVIDIA NVVM Compiler
//
// Compiler Build ID: CL-36424714
// Cuda compilation tools, release 13.0, V13.0.88
// Based on NVVM 20.0.0
//

.version 9.0
.target sm_100
.address_size 64

	// .globl	_Z3fooPf

.visible .entry _Z3fooPf(
	.param .u64 .ptr .align 1 _Z3fooPf_param_0
)
{
	.reg .b32 	%f<3>;
	.reg .b64 	%rd<3>;

	ld.param.u64 	%rd1, [_Z3fooPf_param_0];
	cvta.to.global.u64 	%rd2, %rd1;
	ld.global.f32 	%f1, [%rd2];
	fma.rn.f32 	%f2, %f1, %f1, %f1;
	st.global.f32 	[%rd2], %f2;
	ret;

}


// ===== COMPILED SASS (sm_100) =====

	.target	sm_100

	.elftype	@"ET_EXEC"


//--------------------- .note.nv.tkinfo           --------------------------
	.section	.note.nv.tkinfo,"",@"SHT_NOTE"
	.sectionflags	@"SHF_NOTE_NV_TKINFO"
	.tkinfo
        /*0018*/ 	.word	0x00000002
        /*0030*/ 	.string	""
        /*0030*/ 	.string	"ptxas"
        /*0030*/ 	.string	"Cuda compilation tools, release 13.0, V13.0.88"
        /*0030*/ 	.string	"Build cuda_13.0.r13.0/compiler.36424714_0"
        /*0030*/ 	.string	"-arch sm_100 -m 64 "



//--------------------- .note.nv.cuinfo           --------------------------
	.section	.note.nv.cuinfo,"",@"SHT_NOTE"
	.sectionflags	@"SHF_NOTE_NV_CUINFO"
        /*0018*/ 	.short	0x0002
        /*001a*/ 	.short	0x0064
        /*001c*/ 	.short	0x0082
	.zero		2


//--------------------- .nv.info                  --------------------------
	.section	.nv.info,"",@"SHT_CUDA_INFO"
	.align	4


	//----- nvinfo : EIATTR_REGCOUNT
	.align		4
        /*0000*/ 	.byte	0x04, 0x2f
        /*0002*/ 	.short	(.L_1 - .L_0)
	.align		4
.L_0:
        /*0004*/ 	.word	index@(_Z3fooPf)
        /*0008*/ 	.word	0x00000008


	//----- nvinfo : EIATTR_FRAME_SIZE
	.align		4
.L_1:
        /*000c*/ 	.byte	0x04, 0x11
        /*000e*/ 	.short	(.L_3 - .L_2)
	.align		4
.L_2:
        /*0010*/ 	.word	index@(_Z3fooPf)
        /*0014*/ 	.word	0x00000000


	//----- nvinfo : EIATTR_MIN_STACK_SIZE
	.align		4
.L_3:
        /*0018*/ 	.byte	0x04, 0x12
        /*001a*/ 	.short	(.L_5 - .L_4)
	.align		4
.L_4:
        /*001c*/ 	.word	index@(_Z3fooPf)
        /*0020*/ 	.word	0x00000000
.L_5:


//--------------------- .nv.compat                --------------------------
	.section	.nv.compat,"",@"SHT_CUDA_COMPAT_INFO"
	.align	4
        /*0000*/ 	.byte	0x02, 0x09, 0x00, 0x00, 0x02, 0x02, 0x01, 0x00, 0x02, 0x05, 0x05, 0x00, 0x03, 0x07, 0x01, 0x01
        /*0010*/ 	.byte	0x02, 0x03, 0x00, 0x00, 0x02, 0x06, 0x01, 0x00, 0x04, 0x0b, 0x08, 0x00, 0x09, 0x00, 0x00, 0x00
        /*0020*/ 	.byte	0x00, 0x00, 0x00, 0x00


//--------------------- .nv.info._Z3fooPf         --------------------------
	.section	.nv.info._Z3fooPf,"",@"SHT_CUDA_INFO"
	.sectionflags	@""
	.align	4


	//----- nvinfo : EIATTR_CUDA_API_VERSION
	.align		4
        /*0000*/ 	.byte	0x04, 0x37
        /*0002*/ 	.short	(.L_7 - .L_6)
.L_6:
        /*0004*/ 	.word	0x00000082


	//----- nvinfo : EIATTR_KPARAM_INFO
	.align		4
.L_7:
        /*0008*/ 	.byte	0x04, 0x17
        /*000a*/ 	.short	(.L_9 - .L_8)
.L_8:
        /*000c*/ 	.word	0x00000000
        /*0010*/ 	.short	0x0000
        /*0012*/ 	.short	0x0000
        /*0014*/ 	.byte	0x00, 0xf5, 0x21, 0x00


	//----- nvinfo : EIATTR_SPARSE_MMA_MASK
	.align		4
.L_9:
        /*0018*/ 	.byte	0x03, 0x50
        /*001a*/ 	.short	0x0000


	//----- nvinfo : EIATTR_MAXREG_COUNT
	.align		4
        /*001c*/ 	.byte	0x03, 0x1b
        /*001e*/ 	.short	0x00ff


	//----- nvinfo : EIATTR_MERCURY_ISA_VERSION
	.align		4
        /*0020*/ 	.byte	0x03, 0x5f
        /*0022*/ 	.short	0x0101


	//----- nvinfo : EIATTR_VRC_CTA_INIT_COUNT
	.align		4
        /*0024*/ 	.byte	0x02, 0x4a
	.zero		1
	.zero		1


	//----- nvinfo : EIATTR_EXIT_INSTR_OFFSETS
	.align		4
        /*0028*/ 	.byte	0x04, 0x1c
        /*002a*/ 	.short	(.L_11 - .L_10)


	//   ....[0]....
.L_10:
        /*002c*/ 	.word	0x00000060


	//----- nvinfo : EIATTR_CBANK_PARAM_SIZE
	.align		4
.L_11:
        /*0030*/ 	.byte	0x03, 0x19
        /*0032*/ 	.short	0x0008


	//----- nvinfo : EIATTR_PARAM_CBANK
	.align		4
        /*0034*/ 	.byte	0x04, 0x0a
        /*0036*/ 	.short	(.L_13 - .L_12)
	.align		4
.L_12:
        /*0038*/ 	.word	index@(.nv.constant0._Z3fooPf)
        /*003c*/ 	.short	0x0380
        /*003e*/ 	.short	0x0008


	//----- nvinfo : EIATTR_SW_WAR
	.align		4
.L_13:
        /*0040*/ 	.byte	0x04, 0x36
        /*0042*/ 	.short	(.L_15 - .L_14)
.L_14:
        /*0044*/ 	.word	0x00000008
.L_15:


//--------------------- .nv.callgraph             --------------------------
	.section	.nv.callgraph,"",@"SHT_CUDA_CALLGRAPH"
	.align	4
	.sectionentsize	8
	.align		4
        /*0000*/ 	.word	0x00000000
	.align		4
        /*0004*/ 	.word	0xffffffff
	.align		4
        /*0008*/ 	.word	0x00000000
	.align		4
        /*000c*/ 	.word	0xfffffffe
	.align		4
        /*0010*/ 	.word	0x00000000
	.align		4
        /*0014*/ 	.word	0xfffffffd
	.align		4
        /*0018*/ 	.word	0x00000000
	.align		4
        /*001c*/ 	.word	0xfffffffc


//--------------------- .text._Z3fooPf            --------------------------
	.section	.text._Z3fooPf,"ax",@progbits
	.align	128
        .global         _Z3fooPf
        .type           _Z3fooPf,@function
        .size           _Z3fooPf,(.L_x_1 - _Z3fooPf)
        .other          _Z3fooPf,@"STO_CUDA_ENTRY STV_DEFAULT"
_Z3fooPf:
.text._Z3fooPf:
[----:B------:R-:W-:Y:S08]  /*0000*/  LDC R1, c[0x0][0x37c] ;  /* 0x0000df00ff017b82 */ /* 0x000ff00000000800 */
[----:B------:R-:W0:Y:S01]  /*0010*/  LDC.64 R2, c[0x0][0x380] ;  /* 0x0000e000ff027b82 */ /* 0x000e220000000a00 */
[----:B------:R-:W0:Y:S02]  /*0020*/  LDCU.64 UR4, c[0x0][0x358] ;  /* 0x00006b00ff0477ac */ /* 0x000e240008000a00 */
[----:B0-----:R-:W2:Y:S02]  /*0030*/  LDG.E R0, desc[UR4][R2.64] ;  /* 0x0000000402007981 */ /* 0x001ea4000c1e1900 */
[----:B--2---:R-:W-:-:S05]  /*0040*/  FFMA R5, R0, R0, R0 ;  /* 0x0000000000057223 */ /* 0x004fca0000000000 */
[----:B------:R-:W-:Y:S01]  /*0050*/  STG.E desc[UR4][R2.64], R5 ;  /* 0x0000000502007986 */ /* 0x000fe2000c101904 */
[----:B------:R-:W-:Y:S05]  /*0060*/  EXIT ;  /* 0x000000000000794d */ /* 0x000fea0003800000 */
.L_x_0:
[----:B------:R-:W-:-:S00]  /*0070*/  BRA `(.L_x_0) ;  /* 0xfffffffc00fc7947 */ /* 0x000fc0000383ffff */
[----:B------:R-:W-:-:S00]  /*0080*/  NOP ;  /* 0x0000000000007918 */ /* 0x000fc00000000000 */
[----:B------:R-:W-:-:S00]  /*0090*/  NOP ;  /* 0x0000000000007918 */ /* 0x000fc00000000000 */
[----:B------:R-:W-:-:S00]  /*00a0*/  NOP ;  /* 0x0000000000007918 */ /* 0x000fc00000000000 */
[----:B------:R-:W-:-:S00]  /*00b0*/  NOP ;  /* 0x0000000000007918 */ /* 0x000fc00000000000 */
[----:B------:R-:W-:-:S00]  /*00c0*/  NOP ;  /* 0x0000000000007918 */ /* 0x000fc00000000000 */
[----:B------:R-:W-:-:S00]  /*00d0*/  NOP ;  /* 0x0000000000007918 */ /* 0x000fc00000000000 */
[----:B------:R-:W-:-:S00]  /*00e0*/  NOP ;  /* 0x0000000000007918 */ /* 0x000fc00000000000 */
[----:B------:R-:W-:-:S00]  /*00f0*/  NOP ;  /* 0x0000000000007918 */ /* 0x000fc00000000000 */
.L_x_1:


//--------------------- .nv.shared.reserved.0     --------------------------
	.section	.nv.shared.reserved.0,"aw",@nobits
	.weak		__nv_reservedSMEM_offset_0_alias
	.size		__nv_reservedSMEM_offset_0_alias, 0, 64
	.other		__nv_reservedSMEM_offset_0_alias,@"STO_CUDA_RESERVED_SHARED STV_DEFAULT"
__nv_reservedSMEM_offset_0_alias:
	.zero		0
	.zero		64


//--------------------- .nv.constant0._Z3fooPf    --------------------------
	.section	.nv.constant0._Z3fooPf,"a",@progbits
	.sectionflags	@""
	.align	4
.nv.constant0._Z3fooPf:
	.zero		904


//--------------------- SYMBOLS --------------------------

	.type		.nv.reservedSmem.offset0,@object
	.size		.nv.reservedSmem.offset0,0x4
